//
// Generated by NVIDIA NVVM Compiler
//
// Compiler Build ID: CL-36424714
// Cuda compilation tools, release 13.0, V13.0.88
// Based on NVVM 20.0.0
//

.version 9.0
.target sm_100
.address_size 64

	// .globl	_Z18antialiasingDevicePiiiS_

.visible .entry _Z18antialiasingDevicePiiiS_(
	.param .u64 .ptr .align 1 _Z18antialiasingDevicePiiiS__param_0,
	.param .u32 _Z18antialiasingDevicePiiiS__param_1,
	.param .u32 _Z18antialiasingDevicePiiiS__param_2,
	.param .u64 .ptr .align 1 _Z18antialiasingDevicePiiiS__param_3
)
{
	.reg .pred 	%p<32>;
	.reg .b32 	%r<85>;
	.reg .b64 	%rd<26>;

	ld.param.u64 	%rd7, [_Z18antialiasingDevicePiiiS__param_0];
	ld.param.u32 	%r42, [_Z18antialiasingDevicePiiiS__param_1];
	ld.param.u32 	%r43, [_Z18antialiasingDevicePiiiS__param_2];
	ld.param.u64 	%rd6, [_Z18antialiasingDevicePiiiS__param_3];
	cvta.to.global.u64 	%rd1, %rd7;
	mov.u32 	%r44, %ctaid.x;
	mov.u32 	%r45, %ntid.x;
	mov.u32 	%r46, %tid.x;
	mad.lo.s32 	%r1, %r44, %r45, %r46;
	mov.u32 	%r47, %ctaid.y;
	mov.u32 	%r48, %ntid.y;
	mov.u32 	%r49, %tid.y;
	mad.lo.s32 	%r2, %r47, %r48, %r49;
	setp.ge.s32 	%p3, %r2, %r42;
	setp.ge.s32 	%p4, %r1, %r43;
	or.pred  	%p5, %p3, %p4;
	@%p5 bra 	$L__BB0_20;
	setp.eq.s32 	%p6, %r2, 0;
	add.s32 	%r51, %r2, -1;
	mul.lo.s32 	%r3, %r51, %r43;
	setp.lt.s32 	%p7, %r1, 1;
	cvt.s64.s32 	%rd8, %r3;
	cvt.s64.s32 	%rd2, %r1;
	add.s64 	%rd9, %rd2, %rd8;
	shl.b64 	%rd10, %rd9, 2;
	add.s64 	%rd3, %rd1, %rd10;
	mov.b32 	%r69, 0;
	or.pred  	%p8, %p6, %p7;
	mov.u32 	%r70, %r69;
	@%p8 bra 	$L__BB0_3;
	ld.global.u32 	%r69, [%rd3+-4];
	mov.b32 	%r70, 1;
$L__BB0_3:
	setp.eq.s32 	%p9, %r2, 0;
	setp.lt.s32 	%p10, %r1, 0;
	or.pred  	%p11, %p9, %p10;
	@%p11 bra 	$L__BB0_5;
	add.s32 	%r70, %r70, 1;
	add.s32 	%r53, %r1, %r3;
	mul.wide.s32 	%rd11, %r53, 4;
	add.s64 	%rd12, %rd1, %rd11;
	ld.global.u32 	%r54, [%rd12];
	add.s32 	%r69, %r54, %r69;
$L__BB0_5:
	setp.eq.s32 	%p12, %r2, 0;
	add.s32 	%r55, %r1, 1;
	setp.gt.s32 	%p13, %r1, -2;
	setp.lt.s32 	%p14, %r55, %r43;
	and.pred  	%p1, %p13, %p14;
	not.pred 	%p16, %p1;
	or.pred  	%p17, %p12, %p16;
	@%p17 bra 	$L__BB0_7;
	add.s32 	%r70, %r70, 1;
	ld.global.u32 	%r56, [%rd3+4];
	add.s32 	%r69, %r56, %r69;
$L__BB0_7:
	setp.gt.s32 	%p18, %r1, 0;
	mul.lo.s32 	%r15, %r2, %r43;
	setp.le.s32 	%p19, %r1, %r43;
	and.pred  	%p2, %p18, %p19;
	cvt.s64.s32 	%rd13, %r15;
	add.s64 	%rd14, %rd2, %rd13;
	shl.b64 	%rd15, %rd14, 2;
	add.s64 	%rd4, %rd1, %rd15;
	not.pred 	%p20, %p2;
	@%p20 bra 	$L__BB0_9;
	add.s32 	%r70, %r70, 1;
	ld.global.u32 	%r57, [%rd4+-4];
	add.s32 	%r69, %r57, %r69;
$L__BB0_9:
	setp.lt.s32 	%p21, %r1, 0;
	@%p21 bra 	$L__BB0_11;
	add.s32 	%r70, %r70, 1;
	add.s32 	%r58, %r1, %r15;
	mul.wide.s32 	%rd16, %r58, 4;
	add.s64 	%rd17, %rd1, %rd16;
	ld.global.u32 	%r59, [%rd17];
	add.s32 	%r69, %r59, %r69;
$L__BB0_11:
	@%p16 bra 	$L__BB0_13;
	add.s32 	%r70, %r70, 1;
	ld.global.u32 	%r60, [%rd4+4];
	add.s32 	%r69, %r60, %r69;
$L__BB0_13:
	add.s32 	%r28, %r2, 1;
	setp.ge.u32 	%p23, %r28, %r42;
	add.s32 	%r29, %r15, %r43;
	cvt.s64.s32 	%rd18, %r29;
	add.s64 	%rd19, %rd2, %rd18;
	shl.b64 	%rd20, %rd19, 2;
	add.s64 	%rd5, %rd1, %rd20;
	or.pred  	%p25, %p23, %p20;
	@%p25 bra 	$L__BB0_15;
	add.s32 	%r70, %r70, 1;
	ld.global.u32 	%r61, [%rd5+-4];
	add.s32 	%r69, %r61, %r69;
$L__BB0_15:
	setp.ge.u32 	%p26, %r28, %r42;
	setp.lt.s32 	%p27, %r1, 0;
	or.pred  	%p28, %p26, %p27;
	@%p28 bra 	$L__BB0_17;
	add.s32 	%r70, %r70, 1;
	add.s32 	%r62, %r1, %r29;
	mul.wide.s32 	%rd21, %r62, 4;
	add.s64 	%rd22, %rd1, %rd21;
	ld.global.u32 	%r63, [%rd22];
	add.s32 	%r69, %r63, %r69;
$L__BB0_17:
	setp.ge.u32 	%p29, %r28, %r42;
	or.pred  	%p31, %p29, %p16;
	@%p31 bra 	$L__BB0_19;
	add.s32 	%r70, %r70, 1;
	ld.global.u32 	%r64, [%rd5+4];
	add.s32 	%r69, %r64, %r69;
$L__BB0_19:
	div.s32 	%r65, %r69, %r70;
	add.s32 	%r66, %r15, %r1;
	cvta.to.global.u64 	%rd23, %rd6;
	mul.wide.s32 	%rd24, %r66, 4;
	add.s64 	%rd25, %rd23, %rd24;
	st.global.u32 	[%rd25], %r65;
$L__BB0_20:
	ret;

}


// ===== COMPILED SASS (sm_100) =====

	.target	sm_100

	.elftype	@"ET_EXEC"


//--------------------- .note.nv.tkinfo           --------------------------
	.section	.note.nv.tkinfo,"",@"SHT_NOTE"
	.sectionflags	@"SHF_NOTE_NV_TKINFO"
	.tkinfo
        /*0018*/ 	.word	0x00000002
        /*0030*/ 	.string	""
        /*0030*/ 	.string	"ptxas"
        /*0030*/ 	.string	"Cuda compilation tools, release 13.0, V13.0.88"
        /*0030*/ 	.string	"Build cuda_13.0.r13.0/compiler.36424714_0"
        /*0030*/ 	.string	"-arch sm_100 -m 64 "



//--------------------- .note.nv.cuinfo           --------------------------
	.section	.note.nv.cuinfo,"",@"SHT_NOTE"
	.sectionflags	@"SHF_NOTE_NV_CUINFO"
        /*0018*/ 	.short	0x0002
        /*001a*/ 	.short	0x0064
        /*001c*/ 	.short	0x0082
	.zero		2


//--------------------- .nv.info                  --------------------------
	.section	.nv.info,"",@"SHT_CUDA_INFO"
	.align	4


	//----- nvinfo : EIATTR_REGCOUNT
	.align		4
        /*0000*/ 	.byte	0x04, 0x2f
        /*0002*/ 	.short	(.L_1 - .L_0)
	.align		4
.L_0:
        /*0004*/ 	.word	index@(_Z18antialiasingDevicePiiiS_)
        /*0008*/ 	.word	0x0000001c


	//----- nvinfo : EIATTR_FRAME_SIZE
	.align		4
.L_1:
        /*000c*/ 	.byte	0x04, 0x11
        /*000e*/ 	.short	(.L_3 - .L_2)
	.align		4
.L_2:
        /*0010*/ 	.word	index@(_Z18antialiasingDevicePiiiS_)
        /*0014*/ 	.word	0x00000000


	//----- nvinfo : EIATTR_MIN_STACK_SIZE
	.align		4
.L_3:
        /*0018*/ 	.byte	0x04, 0x12
        /*001a*/ 	.short	(.L_5 - .L_4)
	.align		4
.L_4:
        /*001c*/ 	.word	index@(_Z18antialiasingDevicePiiiS_)
        /*0020*/ 	.word	0x00000000
.L_5:


//--------------------- .nv.compat                --------------------------
	.section	.nv.compat,"",@"SHT_CUDA_COMPAT_INFO"
	.align	4
        /*0000*/ 	.byte	0x02, 0x09, 0x00, 0x00, 0x02, 0x02, 0x01, 0x00, 0x02, 0x05, 0x05, 0x00, 0x03, 0x07, 0x01, 0x01
        /*0010*/ 	.byte	0x02, 0x03, 0x00, 0x00, 0x02, 0x06, 0x01, 0x00, 0x04, 0x0b, 0x08, 0x00, 0x09, 0x00, 0x00, 0x00
        /*0020*/ 	.byte	0x00, 0x00, 0x00, 0x00


//--------------------- .nv.info._Z18antialiasingDevicePiiiS_ --------------------------
	.section	.nv.info._Z18antialiasingDevicePiiiS_,"",@"SHT_CUDA_INFO"
	.sectionflags	@""
	.align	4


	//----- nvinfo : EIATTR_CUDA_API_VERSION
	.align		4
        /*0000*/ 	.byte	0x04, 0x37
        /*0002*/ 	.short	(.L_7 - .L_6)
.L_6:
        /*0004*/ 	.word	0x00000082


	//----- nvinfo : EIATTR_KPARAM_INFO
	.align		4
.L_7:
        /*0008*/ 	.byte	0x04, 0x17
        /*000a*/ 	.short	(.L_9 - .L_8)
.L_8:
        /*000c*/ 	.word	0x00000000
        /*0010*/ 	.short	0x0003
        /*0012*/ 	.short	0x0010
        /*0014*/ 	.byte	0x00, 0xf5, 0x21, 0x00


	//----- nvinfo : EIATTR_KPARAM_INFO
	.align		4
.L_9:
        /*0018*/ 	.byte	0x04, 0x17
        /*001a*/ 	.short	(.L_11 - .L_10)
.L_10:
        /*001c*/ 	.word	0x00000000
        /*0020*/ 	.short	0x0002
        /*0022*/ 	.short	0x000c
        /*0024*/ 	.byte	0x00, 0xf0, 0x11, 0x00


	//----- nvinfo : EIATTR_KPARAM_INFO
	.align		4
.L_11:
        /*0028*/ 	.byte	0x04, 0x17
        /*002a*/ 	.short	(.L_13 - .L_12)
.L_12:
        /*002c*/ 	.word	0x00000000
        /*0030*/ 	.short	0x0001
        /*0032*/ 	.short	0x0008
        /*0034*/ 	.byte	0x00, 0xf0, 0x11, 0x00


	//----- nvinfo : EIATTR_KPARAM_INFO
	.align		4
.L_13:
        /*0038*/ 	.byte	0x04, 0x17
        /*003a*/ 	.short	(.L_15 - .L_14)
.L_14:
        /*003c*/ 	.word	0x00000000
        /*0040*/ 	.short	0x0000
        /*0042*/ 	.short	0x0000
        /*0044*/ 	.byte	0x00, 0xf5, 0x21, 0x00


	//----- nvinfo : EIATTR_SPARSE_MMA_MASK
	.align		4
.L_15:
        /*0048*/ 	.byte	0x03, 0x50
        /*004a*/ 	.short	0x0000


	//----- nvinfo : EIATTR_MAXREG_COUNT
	.align		4
        /*004c*/ 	.byte	0x03, 0x1b
        /*004e*/ 	.short	0x00ff


	//----- nvinfo : EIATTR_MERCURY_ISA_VERSION
	.align		4
        /*0050*/ 	.byte	0x03, 0x5f
        /*0052*/ 	.short	0x0101


	//----- nvinfo : EIATTR_VRC_CTA_INIT_COUNT
	.align		4
        /*0054*/ 	.byte	0x02, 0x4a
	.zero		1
	.zero		1


	//----- nvinfo : EIATTR_EXIT_INSTR_OFFSETS
	.align		4
        /*0058*/ 	.byte	0x04, 0x1c
        /*005a*/ 	.short	(.L_17 - .L_16)


	//   ....[0]....
.L_16:
        /*005c*/ 	.word	0x000000c0


	//   ....[1]....
        /*0060*/ 	.word	0x00000700


	//----- nvinfo : EIATTR_CBANK_PARAM_SIZE
	.align		4
.L_17:
        /*0064*/ 	.byte	0x03, 0x19
        /*0066*/ 	.short	0x0018


	//----- nvinfo : EIATTR_PARAM_CBANK
	.align		4
        /*0068*/ 	.byte	0x04, 0x0a
        /*006a*/ 	.short	(.L_19 - .L_18)
	.align		4
.L_18:
        /*006c*/ 	.word	index@(.nv.constant0._Z18antialiasingDevicePiiiS_)
        /*0070*/ 	.short	0x0380
        /*0072*/ 	.short	0x0018


	//----- nvinfo : EIATTR_SW_WAR
	.align		4
.L_19:
        /*0074*/ 	.byte	0x04, 0x36
        /*0076*/ 	.short	(.L_21 - .L_20)
.L_20:
        /*0078*/ 	.word	0x00000008
.L_21:


//--------------------- .nv.callgraph             --------------------------
	.section	.nv.callgraph,"",@"SHT_CUDA_CALLGRAPH"
	.align	4
	.sectionentsize	8
	.align		4
        /*0000*/ 	.word	0x00000000
	.align		4
        /*0004*/ 	.word	0xffffffff
	.align		4
        /*0008*/ 	.word	0x00000000
	.align		4
        /*000c*/ 	.word	0xfffffffe
	.align		4
        /*0010*/ 	.word	0x00000000
	.align		4
        /*0014*/ 	.word	0xfffffffd
	.align		4
        /*0018*/ 	.word	0x00000000
	.align		4
        /*001c*/ 	.word	0xfffffffc


//--------------------- .text._Z18antialiasingDevicePiiiS_ --------------------------
	.section	.text._Z18antialiasingDevicePiiiS_,"ax",@progbits
	.align	128
        .global         _Z18antialiasingDevicePiiiS_
        .type           _Z18antialiasingDevicePiiiS_,@function
        .size           _Z18antialiasingDevicePiiiS_,(.L_x_1 - _Z18antialiasingDevicePiiiS_)
        .other          _Z18antialiasingDevicePiiiS_,@"STO_CUDA_ENTRY STV_DEFAULT"
_Z18antialiasingDevicePiiiS_:
.text._Z18antialiasingDevicePiiiS_:
[----:B------:R-:W-:Y:S01]  /*0000*/  LDC R1, c[0x0][0x37c] ;  /* 0x0000df00ff017b82 */ /* 0x000fe20000000800 */
[----:B------:R-:W0:Y:S07]  /*0010*/  S2R R3, SR_TID.X ;  /* 0x0000000000037919 */ /* 0x000e2e0000002100 */
[----:B------:R-:W0:Y:S01]  /*0020*/  S2UR UR4, SR_CTAID.X ;  /* 0x00000000000479c3 */ /* 0x000e220000002500 */
[----:B------:R-:W1:Y:S01]  /*0030*/  LDCU.64 UR6, c[0x0][0x388] ;  /* 0x00007100ff0677ac */ /* 0x000e620008000a00 */
[----:B------:R-:W2:Y:S06]  /*0040*/  S2R R5, SR_TID.Y ;  /* 0x0000000000057919 */ /* 0x000eac0000002200 */
[----:B------:R-:W0:Y:S08]  /*0050*/  LDC R6, c[0x0][0x360] ;  /* 0x0000d800ff067b82 */ /* 0x000e300000000800 */
[----:B------:R-:W2:Y:S08]  /*0060*/  S2UR UR5, SR_CTAID.Y ;  /* 0x00000000000579c3 */ /* 0x000eb00000002600 */
[----:B------:R-:W2:Y:S01]  /*0070*/  LDC R4, c[0x0][0x364] ;  /* 0x0000d900ff047b82 */ /* 0x000ea20000000800 */
[----:B0-----:R-:W-:-:S05]  /*0080*/  IMAD R6, R6, UR4, R3 ;  /* 0x0000000406067c24 */ /* 0x001fca000f8e0203 */
[----:B-1----:R-:W-:Y:S01]  /*0090*/  ISETP.GE.AND P0, PT, R6, UR7, PT ;  /* 0x0000000706007c0c */ /* 0x002fe2000bf06270 */
[----:B--2---:R-:W-:-:S05]  /*00a0*/  IMAD R4, R4, UR5, R5 ;  /* 0x0000000504047c24 */ /* 0x004fca000f8e0205 */
[----:B------:R-:W-:-:S13]  /*00b0*/  ISETP.GE.OR P0, PT, R4, UR6, P0 ;  /* 0x0000000604007c0c */ /* 0x000fda0008706670 */
[----:B------:R-:W-:Y:S05]  /*00c0*/  @P0 EXIT ;  /* 0x000000000000094d */ /* 0x000fea0003800000 */
[----:B------:R-:W-:Y:S01]  /*00d0*/  ISETP.GE.AND P3, PT, R6, RZ, PT ;  /* 0x000000ff0600720c */ /* 0x000fe20003f66270 */
[----:B------:R-:W0:Y:S01]  /*00e0*/  LDCU.64 UR8, c[0x0][0x380] ;  /* 0x00007000ff0877ac */ /* 0x000e220008000a00 */
[----:B------:R-:W-:Y:S01]  /*00f0*/  VIADD R0, R4, 0xffffffff ;  /* 0xffffffff04007836 */ /* 0x000fe20000000000 */
[----:B------:R-:W-:Y:S02]  /*0100*/  ISETP.GE.AND P1, PT, R6, 0x1, PT ;  /* 0x000000010600780c */ /* 0x000fe40003f26270 */
[----:B------:R-:W-:Y:S01]  /*0110*/  ISETP.EQ.OR P2, PT, R4, RZ, !P3 ;  /* 0x000000ff0400720c */ /* 0x000fe20005f42670 */
[----:B------:R-:W-:Y:S01]  /*0120*/  IMAD R5, R0, UR7, RZ ;  /* 0x0000000700057c24 */ /* 0x000fe2000f8e02ff */
[----:B------:R-:W1:Y:S01]  /*0130*/  LDCU.64 UR4, c[0x0][0x358] ;  /* 0x00006b00ff0477ac */ /* 0x000e620008000a00 */
[----:B------:R-:W-:Y:S02]  /*0140*/  SHF.R.S32.HI R12, RZ, 0x1f, R6 ;  /* 0x0000001fff0c7819 */ /* 0x000fe40000011406 */
[----:B------:R-:W-:-:S02]  /*0150*/  ISETP.EQ.OR P1, PT, R4, RZ, !P1 ;  /* 0x000000ff0400720c */ /* 0x000fc40004f22670 */
[----:B------:R-:W-:Y:S01]  /*0160*/  IADD3 R0, P0, PT, R6, R5, RZ ;  /* 0x0000000506007210 */ /* 0x000fe20007f1e0ff */
[----:B------:R-:W-:Y:S01]  /*0170*/  VIADD R14, R4, 0x1 ;  /* 0x00000001040e7836 */ /* 0x000fe20000000000 */
[----:B------:R-:W2:Y:S04]  /*0180*/  @P3 LDC.64 R10, c[0x0][0x380] ;  /* 0x0000e000ff0a3b82 */ /* 0x000ea80000000a00 */
[----:B------:R-:W-:Y:S01]  /*0190*/  @!P2 IMAD.IADD R7, R6, 0x1, R5 ;  /* 0x000000010607a824 */ /* 0x000fe200078e0205 */
[----:B------:R-:W-:Y:S02]  /*01a0*/  LEA.HI.X.SX32 R5, R5, R12, 0x1, P0 ;  /* 0x0000000c05057211 */ /* 0x000fe400000f0eff */
[C---:B0-----:R-:W-:Y:S01]  /*01b0*/  LEA R8, P0, R0.reuse, UR8, 0x2 ;  /* 0x0000000800087c11 */ /* 0x041fe2000f8010ff */
[----:B------:R-:W0:Y:S03]  /*01c0*/  @!P2 LDC.64 R2, c[0x0][0x380] ;  /* 0x0000e000ff02ab82 */ /* 0x000e260000000a00 */
[----:B------:R-:W-:Y:S01]  /*01d0*/  LEA.HI.X R9, R0, UR9, R5, 0x2, P0 ;  /* 0x0000000900097c11 */ /* 0x000fe200080f1405 */
[----:B------:R-:W-:-:S06]  /*01e0*/  IMAD.MOV.U32 R0, RZ, RZ, RZ ;  /* 0x000000ffff007224 */ /* 0x000fcc00078e00ff */
[----:B-1----:R-:W3:Y:S01]  /*01f0*/  @!P1 LDG.E R0, desc[UR4][R8.64+-0x4] ;  /* 0xfffffc0408009981 */ /* 0x002ee2000c1e1900 */
[----:B0-----:R-:W-:-:S05]  /*0200*/  @!P2 IMAD.WIDE R2, R7, 0x4, R2 ;  /* 0x000000040702a825 */ /* 0x001fca00078e0202 */
[----:B------:R0:W3:Y:S01]  /*0210*/  @!P2 LDG.E R15, desc[UR4][R2.64] ;  /* 0x00000004020fa981 */ /* 0x0000e2000c1e1900 */
[----:B------:R-:W-:Y:S01]  /*0220*/  VIADD R5, R6, 0x1 ;  /* 0x0000000106057836 */ /* 0x000fe20000000000 */
[----:B------:R-:W-:Y:S01]  /*0230*/  ISETP.GE.U32.OR P4, PT, R14, UR6, !P3 ;  /* 0x000000060e007c0c */ /* 0x000fe2000df86470 */
[----:B------:R-:W-:-:S03]  /*0240*/  HFMA2 R7, -RZ, RZ, 0, 0 ;  /* 0x00000000ff077431 */ /* 0x000fc600000001ff */
[----:B------:R-:W-:Y:S01]  /*0250*/  ISETP.GE.AND P0, PT, R5, UR7, PT ;  /* 0x0000000705007c0c */ /* 0x000fe2000bf06270 */
[----:B------:R-:W-:-:S03]  /*0260*/  IMAD R17, R4, UR7, RZ ;  /* 0x0000000704117c24 */ /* 0x000fc6000f8e02ff */
[C---:B------:R-:W-:Y:S01]  /*0270*/  ISETP.GT.AND P0, PT, R6.reuse, -0x2, !P0 ;  /* 0xfffffffe0600780c */ /* 0x040fe20004704270 */
[----:B------:R-:W-:Y:S01]  /*0280*/  @!P1 IMAD.MOV.U32 R7, RZ, RZ, 0x1 ;  /* 0x00000001ff079424 */ /* 0x000fe200078e00ff */
[----:B------:R-:W-:Y:S02]  /*0290*/  ISETP.GT.AND P1, PT, R6, UR7, PT ;  /* 0x0000000706007c0c */ /* 0x000fe4000bf24270 */
[----:B------:R-:W-:Y:S01]  /*02a0*/  ISETP.EQ.OR P5, PT, R4, RZ, !P0 ;  /* 0x000000ff0400720c */ /* 0x000fe200047a2670 */
[----:B0-----:R-:W0:Y:S01]  /*02b0*/  @!P4 LDC.64 R2, c[0x0][0x380] ;  /* 0x0000e000ff02cb82 */ /* 0x001e220000000a00 */
[C---:B------:R-:W-:Y:S02]  /*02c0*/  IADD3 R5, P6, PT, R6.reuse, R17, RZ ;  /* 0x0000001106057210 */ /* 0x040fe40007fde0ff */
[C---:B------:R-:W-:Y:S02]  /*02d0*/  ISETP.GT.AND P1, PT, R6.reuse, RZ, !P1 ;  /* 0x000000ff0600720c */ /* 0x040fe40004f24270 */
[C---:B------:R-:W-:Y:S01]  /*02e0*/  LEA.HI.X.SX32 R16, R17.reuse, R12, 0x1, P6 ;  /* 0x0000000c11107211 */ /* 0x040fe200030f0eff */
[----:B------:R-:W-:Y:S01]  /*02f0*/  VIADD R19, R17, UR7 ;  /* 0x0000000711137c36 */ /* 0x000fe20008000000 */
[----:B------:R-:W-:Y:S01]  /*0300*/  LEA R4, P6, R5, UR8, 0x2 ;  /* 0x0000000805047c11 */ /* 0x000fe2000f8c10ff */
[----:B------:R-:W-:-:S03]  /*0310*/  IMAD.IADD R13, R6, 0x1, R17 ;  /* 0x00000001060d7824 */ /* 0x000fc600078e0211 */
[----:B------:R-:W-:Y:S01]  /*0320*/  LEA.HI.X R5, R5, UR9, R16, 0x2, P6 ;  /* 0x0000000905057c11 */ /* 0x000fe2000b0f1410 */
[----:B------:R-:W4:Y:S01]  /*0330*/  @!P5 LDG.E R9, desc[UR4][R8.64+0x4] ;  /* 0x000004040809d981 */ /* 0x000f22000c1e1900 */
[----:B------:R-:W-:Y:S01]  /*0340*/  IADD3 R18, P6, PT, R6, R19, RZ ;  /* 0x0000001306127210 */ /* 0x000fe20007fde0ff */
[----:B--2---:R-:W-:Y:S01]  /*0350*/  @P3 IMAD.WIDE R16, R13, 0x4, R10 ;  /* 0x000000040d103825 */ /* 0x004fe200078e020a */
[----:B------:R-:W-:Y:S02]  /*0360*/  @!P2 IADD3 R7, PT, PT, R7, 0x1, RZ ;  /* 0x000000010707a810 */ /* 0x000fe40007ffe0ff */
[----:B------:R-:W-:Y:S02]  /*0370*/  LEA.HI.X.SX32 R11, R19, R12, 0x1, P6 ;  /* 0x0000000c130b7211 */ /* 0x000fe400030f0eff */
[----:B------:R-:W-:Y:S01]  /*0380*/  LEA R10, P6, R18, UR8, 0x2 ;  /* 0x00000008120a7c11 */ /* 0x000fe2000f8c10ff */
[----:B------:R-:W2:Y:S01]  /*0390*/  @P3 LDG.E R17, desc[UR4][R16.64] ;  /* 0x0000000410113981 */ /* 0x000ea2000c1e1900 */
[----:B------:R-:W-:-:S02]  /*03a0*/  @!P4 IMAD.IADD R21, R6, 0x1, R19 ;  /* 0x000000010615c824 */ /* 0x000fc400078e0213 */
[----:B------:R-:W-:Y:S01]  /*03b0*/  LEA.HI.X R11, R18, UR9, R11, 0x2, P6 ;  /* 0x00000009120b7c11 */ /* 0x000fe2000b0f140b */
[----:B------:R-:W5:Y:S01]  /*03c0*/  @P0 LDG.E R19, desc[UR4][R4.64+0x4] ;  /* 0x0000040404130981 */ /* 0x000f62000c1e1900 */
[----:B------:R-:W-:Y:S01]  /*03d0*/  ISETP.GE.U32.OR P6, PT, R14, UR6, !P0 ;  /* 0x000000060e007c0c */ /* 0x000fe2000c7c6470 */
[----:B0-----:R-:W-:-:S05]  /*03e0*/  @!P4 IMAD.WIDE R2, R21, 0x4, R2 ;  /* 0x000000041502c825 */ /* 0x001fca00078e0202 */
[----:B------:R-:W5:Y:S07]  /*03f0*/  @!P4 LDG.E R23, desc[UR4][R2.64] ;  /* 0x000000040217c981 */ /* 0x000f6e000c1e1900 */
[----:B------:R-:W5:Y:S01]  /*0400*/  @!P6 LDG.E R25, desc[UR4][R10.64+0x4] ;  /* 0x000004040a19e981 */ /* 0x000f62000c1e1900 */
[----:B------:R-:W-:-:S04]  /*0410*/  @!P5 VIADD R7, R7, 0x1 ;  /* 0x000000010707d836 */ /* 0x000fc80000000000 */
[----:B------:R-:W-:Y:S02]  /*0420*/  @P1 VIADD R7, R7, 0x1 ;  /* 0x0000000107071836 */ /* 0x000fe40000000000 */
[----:B---3--:R-:W-:Y:S01]  /*0430*/  @!P2 IMAD.IADD R0, R0, 0x1, R15 ;  /* 0x000000010000a824 */ /* 0x008fe200078e020f */
[----:B------:R-:W-:Y:S01]  /*0440*/  ISETP.GE.U32.OR P2, PT, R14, UR6, !P1 ;  /* 0x000000060e007c0c */ /* 0x000fe2000cf46470 */
[----:B------:R0:W3:-:S12]  /*0450*/  @P1 LDG.E R15, desc[UR4][R4.64+-0x4] ;  /* 0xfffffc04040f1981 */ /* 0x0000d8000c1e1900 */
[----:B------:R-:W5:Y:S01]  /*0460*/  @!P2 LDG.E R21, desc[UR4][R10.64+-0x4] ;  /* 0xfffffc040a15a981 */ /* 0x000f62000c1e1900 */
[----:B------:R-:W-:-:S05]  /*0470*/  @P3 VIADD R7, R7, 0x1 ;  /* 0x0000000107073836 */ /* 0x000fca0000000000 */
[----:B------:R-:W-:-:S05]  /*0480*/  @P0 IADD3 R7, PT, PT, R7, 0x1, RZ ;  /* 0x0000000107070810 */ /* 0x000fca0007ffe0ff */
[----:B------:R-:W-:-:S04]  /*0490*/  @!P2 VIADD R7, R7, 0x1 ;  /* 0x000000010707a836 */ /* 0x000fc80000000000 */
[----:B------:R-:W-:-:S04]  /*04a0*/  @!P4 VIADD R7, R7, 0x1 ;  /* 0x000000010707c836 */ /* 0x000fc80000000000 */
[----:B------:R-:W-:-:S05]  /*04b0*/  @!P6 VIADD R7, R7, 0x1 ;  /* 0x000000010707e836 */ /* 0x000fca0000000000 */
[----:B------:R-:W-:-:S04]  /*04c0*/  IABS R6, R7 ;  /* 0x0000000700067213 */ /* 0x000fc80000000000 */
[----:B0-----:R-:W0:Y:S01]  /*04d0*/  I2F.RP R4, R6 ;  /* 0x0000000600047306 */ /* 0x001e220000209400 */
[----:B----4-:R-:W-:-:S07]  /*04e0*/  @!P5 IADD3 R0, PT, PT, R0, R9, RZ ;  /* 0x000000090000d210 */ /* 0x010fce0007ffe0ff */
[----:B0-----:R-:W0:Y:S02]  /*04f0*/  MUFU.RCP R4, R4 ;  /* 0x0000000400047308 */ /* 0x001e240000001000 */
[----:B0-----:R-:W-:-:S06]  /*0500*/  VIADD R2, R4, 0xffffffe ;  /* 0x0ffffffe04027836 */ /* 0x001fcc0000000000 */
[----:B------:R0:W1:Y:S01]  /*0510*/  F2I.FTZ.U32.TRUNC.NTZ R3, R2 ;  /* 0x0000000200037305 */ /* 0x000062000021f000 */
[----:B------:R-:W-:Y:S02]  /*0520*/  IABS R8, R7 ;  /* 0x0000000700087213 */ /* 0x000fe40000000000 */
[----:B0-----:R-:W-:Y:S02]  /*0530*/  MOV R2, RZ ;  /* 0x000000ff00027202 */ /* 0x001fe40000000f00 */
[----:B-1----:R-:W-:-:S05]  /*0540*/  IADD3 R5, PT, PT, RZ, -R3, RZ ;  /* 0x80000003ff057210 */ /* 0x002fca0007ffe0ff */
[----:B------:R-:W-:Y:S02]  /*0550*/  IMAD R5, R5, R6, RZ ;  /* 0x0000000605057224 */ /* 0x000fe400078e02ff */
[----:B------:R-:W-:Y:S02]  /*0560*/  IMAD.MOV R8, RZ, RZ, -R8 ;  /* 0x000000ffff087224 */ /* 0x000fe400078e0a08 */
[----:B------:R-:W-:-:S04]  /*0570*/  IMAD.HI.U32 R2, R3, R5, R2 ;  /* 0x0000000503027227 */ /* 0x000fc800078e0002 */
[----:B------:R-:W-:Y:S02]  /*0580*/  IMAD.MOV.U32 R3, RZ, RZ, R8 ;  /* 0x000000ffff037224 */ /* 0x000fe400078e0008 */
[----:B---3--:R-:W-:-:S04]  /*0590*/  @P1 IMAD.IADD R0, R0, 0x1, R15 ;  /* 0x0000000100001824 */ /* 0x008fc800078e020f */
[----:B--2---:R-:W-:-:S04]  /*05a0*/  @P3 IMAD.IADD R0, R0, 0x1, R17 ;  /* 0x0000000100003824 */ /* 0x004fc800078e0211 */
[----:B-----5:R-:W-:-:S04]  /*05b0*/  @P0 IMAD.IADD R0, R0, 0x1, R19 ;  /* 0x0000000100000824 */ /* 0x020fc800078e0213 */
[----:B------:R-:W-:-:S04]  /*05c0*/  @!P2 IMAD.IADD R0, R0, 0x1, R21 ;  /* 0x000000010000a824 */ /* 0x000fc800078e0215 */
[----:B------:R-:W-:-:S04]  /*05d0*/  @!P4 IMAD.IADD R0, R0, 0x1, R23 ;  /* 0x000000010000c824 */ /* 0x000fc800078e0217 */
[----:B------:R-:W-:-:S05]  /*05e0*/  @!P6 IMAD.IADD R0, R0, 0x1, R25 ;  /* 0x000000010000e824 */ /* 0x000fca00078e0219 */
[----:B------:R-:W-:-:S05]  /*05f0*/  IABS R4, R0 ;  /* 0x0000000000047213 */ /* 0x000fca0000000000 */
[----:B------:R-:W-:-:S04]  /*0600*/  IMAD.MOV.U32 R5, RZ, RZ, R4 ;  /* 0x000000ffff057224 */ /* 0x000fc800078e0004 */
[----:B------:R-:W-:-:S04]  /*0610*/  IMAD.HI.U32 R4, R2, R5, RZ ;  /* 0x0000000502047227 */ /* 0x000fc800078e00ff */
[----:B------:R-:W-:Y:S02]  /*0620*/  IMAD R5, R4, R3, R5 ;  /* 0x0000000304057224 */ /* 0x000fe400078e0205 */
[----:B------:R-:W0:Y:S03]  /*0630*/  LDC.64 R2, c[0x0][0x390] ;  /* 0x0000e400ff027b82 */ /* 0x000e260000000a00 */
[----:B------:R-:W-:Y:S02]  /*0640*/  ISETP.GT.U32.AND P1, PT, R6, R5, PT ;  /* 0x000000050600720c */ /* 0x000fe40003f24070 */
[----:B------:R-:W-:-:S11]  /*0650*/  LOP3.LUT R0, R0, R7, RZ, 0x3c, !PT ;  /* 0x0000000700007212 */ /* 0x000fd600078e3cff */
[----:B------:R-:W-:Y:S01]  /*0660*/  @!P1 IMAD.IADD R5, R5, 0x1, -R6 ;  /* 0x0000000105059824 */ /* 0x000fe200078e0a06 */
[----:B------:R-:W-:-:S04]  /*0670*/  ISETP.GE.AND P2, PT, R0, RZ, PT ;  /* 0x000000ff0000720c */ /* 0x000fc80003f46270 */
[----:B------:R-:W-:Y:S02]  /*0680*/  ISETP.GE.U32.AND P0, PT, R5, R6, PT ;  /* 0x000000060500720c */ /* 0x000fe40003f06070 */
[----:B------:R-:W-:Y:S02]  /*0690*/  @!P1 IADD3 R4, PT, PT, R4, 0x1, RZ ;  /* 0x0000000104049810 */ /* 0x000fe40007ffe0ff */
[----:B------:R-:W-:Y:S01]  /*06a0*/  ISETP.NE.AND P1, PT, R7, RZ, PT ;  /* 0x000000ff0700720c */ /* 0x000fe20003f25270 */
[----:B0-----:R-:W-:-:S08]  /*06b0*/  IMAD.WIDE R2, R13, 0x4, R2 ;  /* 0x000000040d027825 */ /* 0x001fd000078e0202 */
[----:B------:R-:W-:-:S04]  /*06c0*/  @P0 VIADD R4, R4, 0x1 ;  /* 0x0000000104040836 */ /* 0x000fc80000000000 */
[----:B------:R-:W-:Y:S01]  /*06d0*/  @!P2 IMAD.MOV R4, RZ, RZ, -R4 ;  /* 0x000000ffff04a224 */ /* 0x000fe200078e0a04 */
[----:B------:R-:W-:-:S05]  /*06e0*/  @!P1 LOP3.LUT R4, RZ, R7, RZ, 0x33, !PT ;  /* 0x00000007ff049212 */ /* 0x000fca00078e33ff */
[----:B------:R-:W-:Y:S01]  /*06f0*/  STG.E desc[UR4][R2.64], R4 ;  /* 0x0000000402007986 */ /* 0x000fe2000c101904 */
[----:B------:R-:W-:Y:S05]  /*0700*/  EXIT ;  /* 0x000000000000794d */ /* 0x000fea0003800000 */
.L_x_0:
[----:B------:R-:W-:-:S00]  /*0710*/  BRA `(.L_x_0) ;  /* 0xfffffffc00fc7947 */ /* 0x000fc0000383ffff */
[----:B------:R-:W-:-:S00]  /*0720*/  NOP ;  /* 0x0000000000007918 */ /* 0x000fc00000000000 */
        /* <DEDUP_REMOVED lines=13> */
.L_x_1:


//--------------------- .nv.shared.reserved.0     --------------------------
	.section	.nv.shared.reserved.0,"aw",@nobits
	.weak		__nv_reservedSMEM_offset_0_alias
	.size		__nv_reservedSMEM_offset_0_alias, 0, 64
	.other		__nv_reservedSMEM_offset_0_alias,@"STO_CUDA_RESERVED_SHARED STV_DEFAULT"
__nv_reservedSMEM_offset_0_alias:
	.zero		0
	.zero		64


//--------------------- .nv.constant0._Z18antialiasingDevicePiiiS_ --------------------------
	.section	.nv.constant0._Z18antialiasingDevicePiiiS_,"a",@progbits
	.sectionflags	@""
	.align	4
.nv.constant0._Z18antialiasingDevicePiiiS_:
	.zero		920


//--------------------- SYMBOLS --------------------------

	.type		.nv.reservedSmem.offset0,@object
	.size		.nv.reservedSmem.offset0,0x4
